//
// Generated by NVIDIA NVVM Compiler
//
// Compiler Build ID: CL-36424714
// Cuda compilation tools, release 13.0, V13.0.88
// Based on NVVM 20.0.0
//

.version 9.0
.target sm_100
.address_size 64

	// .globl	_Z19SoftmaxLossBackpropPKiiiPf

.visible .entry _Z19SoftmaxLossBackpropPKiiiPf(
	.param .u64 .ptr .align 1 _Z19SoftmaxLossBackpropPKiiiPf_param_0,
	.param .u32 _Z19SoftmaxLossBackpropPKiiiPf_param_1,
	.param .u32 _Z19SoftmaxLossBackpropPKiiiPf_param_2,
	.param .u64 .ptr .align 1 _Z19SoftmaxLossBackpropPKiiiPf_param_3
)
{
	.reg .pred 	%p<2>;
	.reg .b32 	%r<9>;
	.reg .b32 	%f<3>;
	.reg .b64 	%rd<9>;

	ld.param.u64 	%rd1, [_Z19SoftmaxLossBackpropPKiiiPf_param_0];
	ld.param.u32 	%r2, [_Z19SoftmaxLossBackpropPKiiiPf_param_1];
	ld.param.u32 	%r3, [_Z19SoftmaxLossBackpropPKiiiPf_param_2];
	ld.param.u64 	%rd2, [_Z19SoftmaxLossBackpropPKiiiPf_param_3];
	mov.u32 	%r4, %ctaid.x;
	mov.u32 	%r5, %ntid.x;
	mov.u32 	%r6, %tid.x;
	mad.lo.s32 	%r1, %r4, %r5, %r6;
	setp.ge.s32 	%p1, %r1, %r3;
	@%p1 bra 	$L__BB0_2;
	cvta.to.global.u64 	%rd3, %rd1;
	cvta.to.global.u64 	%rd4, %rd2;
	mul.wide.s32 	%rd5, %r1, 4;
	add.s64 	%rd6, %rd3, %rd5;
	ld.global.u32 	%r7, [%rd6];
	mad.lo.s32 	%r8, %r2, %r1, %r7;
	mul.wide.s32 	%rd7, %r8, 4;
	add.s64 	%rd8, %rd4, %rd7;
	ld.global.f32 	%f1, [%rd8];
	add.f32 	%f2, %f1, 0fBF800000;
	st.global.f32 	[%rd8], %f2;
$L__BB0_2:
	ret;

}


// ===== COMPILED SASS (sm_100) =====

	.target	sm_100

	.elftype	@"ET_EXEC"


//--------------------- .note.nv.tkinfo           --------------------------
	.section	.note.nv.tkinfo,"",@"SHT_NOTE"
	.sectionflags	@"SHF_NOTE_NV_TKINFO"
	.tkinfo
        /*0018*/ 	.word	0x00000002
        /*0030*/ 	.string	""
        /*0030*/ 	.string	"ptxas"
        /*0030*/ 	.string	"Cuda compilation tools, release 13.0, V13.0.88"
        /*0030*/ 	.string	"Build cuda_13.0.r13.0/compiler.36424714_0"
        /*0030*/ 	.string	"-arch sm_100 -m 64 "



//--------------------- .note.nv.cuinfo           --------------------------
	.section	.note.nv.cuinfo,"",@"SHT_NOTE"
	.sectionflags	@"SHF_NOTE_NV_CUINFO"
        /*0018*/ 	.short	0x0002
        /*001a*/ 	.short	0x0064
        /*001c*/ 	.short	0x0082
	.zero		2


//--------------------- .nv.info                  --------------------------
	.section	.nv.info,"",@"SHT_CUDA_INFO"
	.align	4


	//----- nvinfo : EIATTR_REGCOUNT
	.align		4
        /*0000*/ 	.byte	0x04, 0x2f
        /*0002*/ 	.short	(.L_1 - .L_0)
	.align		4
.L_0:
        /*0004*/ 	.word	index@(_Z19SoftmaxLossBackpropPKiiiPf)
        /*0008*/ 	.word	0x0000000a


	//----- nvinfo : EIATTR_FRAME_SIZE
	.align		4
.L_1:
        /*000c*/ 	.byte	0x04, 0x11
        /*000e*/ 	.short	(.L_3 - .L_2)
	.align		4
.L_2:
        /*0010*/ 	.word	index@(_Z19SoftmaxLossBackpropPKiiiPf)
        /*0014*/ 	.word	0x00000000


	//----- nvinfo : EIATTR_MIN_STACK_SIZE
	.align		4
.L_3:
        /*0018*/ 	.byte	0x04, 0x12
        /*001a*/ 	.short	(.L_5 - .L_4)
	.align		4
.L_4:
        /*001c*/ 	.word	index@(_Z19SoftmaxLossBackpropPKiiiPf)
        /*0020*/ 	.word	0x00000000
.L_5:


//--------------------- .nv.compat                --------------------------
	.section	.nv.compat,"",@"SHT_CUDA_COMPAT_INFO"
	.align	4
        /*0000*/ 	.byte	0x02, 0x09, 0x00, 0x00, 0x02, 0x02, 0x01, 0x00, 0x02, 0x05, 0x05, 0x00, 0x03, 0x07, 0x01, 0x01
        /*0010*/ 	.byte	0x02, 0x03, 0x00, 0x00, 0x02, 0x06, 0x01, 0x00, 0x04, 0x0b, 0x08, 0x00, 0x09, 0x00, 0x00, 0x00
        /*0020*/ 	.byte	0x00, 0x00, 0x00, 0x00


//--------------------- .nv.info._Z19SoftmaxLossBackpropPKiiiPf --------------------------
	.section	.nv.info._Z19SoftmaxLossBackpropPKiiiPf,"",@"SHT_CUDA_INFO"
	.sectionflags	@""
	.align	4


	//----- nvinfo : EIATTR_CUDA_API_VERSION
	.align		4
        /*0000*/ 	.byte	0x04, 0x37
        /*0002*/ 	.short	(.L_7 - .L_6)
.L_6:
        /*0004*/ 	.word	0x00000082


	//----- nvinfo : EIATTR_KPARAM_INFO
	.align		4
.L_7:
        /*0008*/ 	.byte	0x04, 0x17
        /*000a*/ 	.short	(.L_9 - .L_8)
.L_8:
        /*000c*/ 	.word	0x00000000
        /*0010*/ 	.short	0x0003
        /*0012*/ 	.short	0x0010
        /*0014*/ 	.byte	0x00, 0xf5, 0x21, 0x00


	//----- nvinfo : EIATTR_KPARAM_INFO
	.align		4
.L_9:
        /*0018*/ 	.byte	0x04, 0x17
        /*001a*/ 	.short	(.L_11 - .L_10)
.L_10:
        /*001c*/ 	.word	0x00000000
        /*0020*/ 	.short	0x0002
        /*0022*/ 	.short	0x000c
        /*0024*/ 	.byte	0x00, 0xf0, 0x11, 0x00


	//----- nvinfo : EIATTR_KPARAM_INFO
	.align		4
.L_11:
        /*0028*/ 	.byte	0x04, 0x17
        /*002a*/ 	.short	(.L_13 - .L_12)
.L_12:
        /*002c*/ 	.word	0x00000000
        /*0030*/ 	.short	0x0001
        /*0032*/ 	.short	0x0008
        /*0034*/ 	.byte	0x00, 0xf0, 0x11, 0x00


	//----- nvinfo : EIATTR_KPARAM_INFO
	.align		4
.L_13:
        /*0038*/ 	.byte	0x04, 0x17
        /*003a*/ 	.short	(.L_15 - .L_14)
.L_14:
        /*003c*/ 	.word	0x00000000
        /*0040*/ 	.short	0x0000
        /*0042*/ 	.short	0x0000
        /*0044*/ 	.byte	0x00, 0xf5, 0x21, 0x00


	//----- nvinfo : EIATTR_SPARSE_MMA_MASK
	.align		4
.L_15:
        /*0048*/ 	.byte	0x03, 0x50
        /*004a*/ 	.short	0x0000


	//----- nvinfo : EIATTR_MAXREG_COUNT
	.align		4
        /*004c*/ 	.byte	0x03, 0x1b
        /*004e*/ 	.short	0x00ff


	//----- nvinfo : EIATTR_MERCURY_ISA_VERSION
	.align		4
        /*0050*/ 	.byte	0x03, 0x5f
        /*0052*/ 	.short	0x0101


	//----- nvinfo : EIATTR_VRC_CTA_INIT_COUNT
	.align		4
        /*0054*/ 	.byte	0x02, 0x4a
	.zero		1
	.zero		1


	//----- nvinfo : EIATTR_EXIT_INSTR_OFFSETS
	.align		4
        /*0058*/ 	.byte	0x04, 0x1c
        /*005a*/ 	.short	(.L_17 - .L_16)


	//   ....[0]....
.L_16:
        /*005c*/ 	.word	0x00000070


	//   ....[1]....
        /*0060*/ 	.word	0x00000130


	//----- nvinfo : EIATTR_CBANK_PARAM_SIZE
	.align		4
.L_17:
        /*0064*/ 	.byte	0x03, 0x19
        /*0066*/ 	.short	0x0018


	//----- nvinfo : EIATTR_PARAM_CBANK
	.align		4
        /*0068*/ 	.byte	0x04, 0x0a
        /*006a*/ 	.short	(.L_19 - .L_18)
	.align		4
.L_18:
        /*006c*/ 	.word	index@(.nv.constant0._Z19SoftmaxLossBackpropPKiiiPf)
        /*0070*/ 	.short	0x0380
        /*0072*/ 	.short	0x0018


	//----- nvinfo : EIATTR_SW_WAR
	.align		4
.L_19:
        /*0074*/ 	.byte	0x04, 0x36
        /*0076*/ 	.short	(.L_21 - .L_20)
.L_20:
        /*0078*/ 	.word	0x00000008
.L_21:


//--------------------- .nv.callgraph             --------------------------
	.section	.nv.callgraph,"",@"SHT_CUDA_CALLGRAPH"
	.align	4
	.sectionentsize	8
	.align		4
        /*0000*/ 	.word	0x00000000
	.align		4
        /*0004*/ 	.word	0xffffffff
	.align		4
        /*0008*/ 	.word	0x00000000
	.align		4
        /*000c*/ 	.word	0xfffffffe
	.align		4
        /*0010*/ 	.word	0x00000000
	.align		4
        /*0014*/ 	.word	0xfffffffd
	.align		4
        /*0018*/ 	.word	0x00000000
	.align		4
        /*001c*/ 	.word	0xfffffffc


//--------------------- .text._Z19SoftmaxLossBackpropPKiiiPf --------------------------
	.section	.text._Z19SoftmaxLossBackpropPKiiiPf,"ax",@progbits
	.align	128
        .global         _Z19SoftmaxLossBackpropPKiiiPf
        .type           _Z19SoftmaxLossBackpropPKiiiPf,@function
        .size           _Z19SoftmaxLossBackpropPKiiiPf,(.L_x_1 - _Z19SoftmaxLossBackpropPKiiiPf)
        .other          _Z19SoftmaxLossBackpropPKiiiPf,@"STO_CUDA_ENTRY STV_DEFAULT"
_Z19SoftmaxLossBackpropPKiiiPf:
.text._Z19SoftmaxLossBackpropPKiiiPf:
[----:B------:R-:W-:Y:S01]  /*0000*/  LDC R1, c[0x0][0x37c] ;  /* 0x0000df00ff017b82 */ /* 0x000fe20000000800 */
[----:B------:R-:W0:Y:S07]  /*0010*/  S2R R0, SR_TID.X ;  /* 0x0000000000007919 */ /* 0x000e2e0000002100 */
[----:B------:R-:W0:Y:S01]  /*0020*/  S2UR UR4, SR_CTAID.X ;  /* 0x00000000000479c3 */ /* 0x000e220000002500 */
[----:B------:R-:W1:Y:S07]  /*0030*/  LDCU UR5, c[0x0][0x38c] ;  /* 0x00007180ff0577ac */ /* 0x000e6e0008000800 */
[----:B------:R-:W0:Y:S02]  /*0040*/  LDC R7, c[0x0][0x360] ;  /* 0x0000d800ff077b82 */ /* 0x000e240000000800 */
[----:B0-----:R-:W-:-:S05]  /*0050*/  IMAD R7, R7, UR4, R0 ;  /* 0x0000000407077c24 */ /* 0x001fca000f8e0200 */
[----:B-1----:R-:W-:-:S13]  /*0060*/  ISETP.GE.AND P0, PT, R7, UR5, PT ;  /* 0x0000000507007c0c */ /* 0x002fda000bf06270 */
[----:B------:R-:W-:Y:S05]  /*0070*/  @P0 EXIT ;  /* 0x000000000000094d */ /* 0x000fea0003800000 */
[----:B------:R-:W0:Y:S01]  /*0080*/  LDC.64 R2, c[0x0][0x380] ;  /* 0x0000e000ff027b82 */ /* 0x000e220000000a00 */
[----:B------:R-:W1:Y:S01]  /*0090*/  LDCU.64 UR4, c[0x0][0x358] ;  /* 0x00006b00ff0477ac */ /* 0x000e620008000a00 */
[----:B------:R-:W2:Y:S06]  /*00a0*/  LDCU UR6, c[0x0][0x388] ;  /* 0x00007100ff0677ac */ /* 0x000eac0008000800 */
[----:B------:R-:W3:Y:S01]  /*00b0*/  LDC.64 R4, c[0x0][0x390] ;  /* 0x0000e400ff047b82 */ /* 0x000ee20000000a00 */
[----:B0-----:R-:W-:-:S06]  /*00c0*/  IMAD.WIDE R2, R7, 0x4, R2 ;  /* 0x0000000407027825 */ /* 0x001fcc00078e0202 */
[----:B-1----:R-:W2:Y:S02]  /*00d0*/  LDG.E R2, desc[UR4][R2.64] ;  /* 0x0000000402027981 */ /* 0x002ea4000c1e1900 */
[----:B--2---:R-:W-:-:S04]  /*00e0*/  IMAD R7, R7, UR6, R2 ;  /* 0x0000000607077c24 */ /* 0x004fc8000f8e0202 */
[----:B---3--:R-:W-:-:S05]  /*00f0*/  IMAD.WIDE R4, R7, 0x4, R4 ;  /* 0x0000000407047825 */ /* 0x008fca00078e0204 */
[----:B------:R-:W2:Y:S02]  /*0100*/  LDG.E R0, desc[UR4][R4.64] ;  /* 0x0000000404007981 */ /* 0x000ea4000c1e1900 */
[----:B--2---:R-:W-:-:S05]  /*0110*/  FADD R7, R0, -1 ;  /* 0xbf80000000077421 */ /* 0x004fca0000000000 */
[----:B------:R-:W-:Y:S01]  /*0120*/  STG.E desc[UR4][R4.64], R7 ;  /* 0x0000000704007986 */ /* 0x000fe2000c101904 */
[----:B------:R-:W-:Y:S05]  /*0130*/  EXIT ;  /* 0x000000000000794d */ /* 0x000fea0003800000 */
.L_x_0:
[----:B------:R-:W-:-:S00]  /*0140*/  BRA `(.L_x_0) ;  /* 0xfffffffc00fc7947 */ /* 0x000fc0000383ffff */
[----:B------:R-:W-:-:S00]  /*0150*/  NOP ;  /* 0x0000000000007918 */ /* 0x000fc00000000000 */
        /* <DEDUP_REMOVED lines=10> */
.L_x_1:


//--------------------- .nv.shared.reserved.0     --------------------------
	.section	.nv.shared.reserved.0,"aw",@nobits
	.weak		__nv_reservedSMEM_offset_0_alias
	.size		__nv_reservedSMEM_offset_0_alias, 0, 64
	.other		__nv_reservedSMEM_offset_0_alias,@"STO_CUDA_RESERVED_SHARED STV_DEFAULT"
__nv_reservedSMEM_offset_0_alias:
	.zero		0
	.zero		64


//--------------------- .nv.constant0._Z19SoftmaxLossBackpropPKiiiPf --------------------------
	.section	.nv.constant0._Z19SoftmaxLossBackpropPKiiiPf,"a",@progbits
	.sectionflags	@""
	.align	4
.nv.constant0._Z19SoftmaxLossBackpropPKiiiPf:
	.zero		920


//--------------------- SYMBOLS --------------------------

	.type		.nv.reservedSmem.offset0,@object
	.size		.nv.reservedSmem.offset0,0x4
